//
// Generated by NVIDIA NVVM Compiler
//
// Compiler Build ID: CL-36424714
// Cuda compilation tools, release 13.0, V13.0.88
// Based on NVVM 20.0.0
//

.version 9.0
.target sm_100
.address_size 64

	// .globl	_Z15kernel_set_zeroPfi

.visible .entry _Z15kernel_set_zeroPfi(
	.param .u64 .ptr .align 1 _Z15kernel_set_zeroPfi_param_0,
	.param .u32 _Z15kernel_set_zeroPfi_param_1
)
{
	.reg .pred 	%p<2>;
	.reg .b32 	%r<7>;
	.reg .b64 	%rd<5>;

	ld.param.u64 	%rd1, [_Z15kernel_set_zeroPfi_param_0];
	ld.param.u32 	%r2, [_Z15kernel_set_zeroPfi_param_1];
	mov.u32 	%r3, %ctaid.x;
	mov.u32 	%r4, %ntid.x;
	mov.u32 	%r5, %tid.x;
	mad.lo.s32 	%r1, %r3, %r4, %r5;
	setp.ge.s32 	%p1, %r1, %r2;
	@%p1 bra 	$L__BB0_2;
	cvta.to.global.u64 	%rd2, %rd1;
	mul.wide.s32 	%rd3, %r1, 4;
	add.s64 	%rd4, %rd2, %rd3;
	mov.b32 	%r6, 0;
	st.global.u32 	[%rd4], %r6;
$L__BB0_2:
	ret;

}


// ===== COMPILED SASS (sm_100) =====

	.target	sm_100

	.elftype	@"ET_EXEC"


//--------------------- .note.nv.tkinfo           --------------------------
	.section	.note.nv.tkinfo,"",@"SHT_NOTE"
	.sectionflags	@"SHF_NOTE_NV_TKINFO"
	.tkinfo
        /*0018*/ 	.word	0x00000002
        /*0030*/ 	.string	""
        /*0030*/ 	.string	"ptxas"
        /*0030*/ 	.string	"Cuda compilation tools, release 13.0, V13.0.88"
        /*0030*/ 	.string	"Build cuda_13.0.r13.0/compiler.36424714_0"
        /*0030*/ 	.string	"-arch sm_100 -m 64 "



//--------------------- .note.nv.cuinfo           --------------------------
	.section	.note.nv.cuinfo,"",@"SHT_NOTE"
	.sectionflags	@"SHF_NOTE_NV_CUINFO"
        /*0018*/ 	.short	0x0002
        /*001a*/ 	.short	0x0064
        /*001c*/ 	.short	0x0082
	.zero		2


//--------------------- .nv.info                  --------------------------
	.section	.nv.info,"",@"SHT_CUDA_INFO"
	.align	4


	//----- nvinfo : EIATTR_REGCOUNT
	.align		4
        /*0000*/ 	.byte	0x04, 0x2f
        /*0002*/ 	.short	(.L_1 - .L_0)
	.align		4
.L_0:
        /*0004*/ 	.word	index@(_Z15kernel_set_zeroPfi)
        /*0008*/ 	.word	0x00000008


	//----- nvinfo : EIATTR_FRAME_SIZE
	.align		4
.L_1:
        /*000c*/ 	.byte	0x04, 0x11
        /*000e*/ 	.short	(.L_3 - .L_2)
	.align		4
.L_2:
        /*0010*/ 	.word	index@(_Z15kernel_set_zeroPfi)
        /*0014*/ 	.word	0x00000000


	//----- nvinfo : EIATTR_MIN_STACK_SIZE
	.align		4
.L_3:
        /*0018*/ 	.byte	0x04, 0x12
        /*001a*/ 	.short	(.L_5 - .L_4)
	.align		4
.L_4:
        /*001c*/ 	.word	index@(_Z15kernel_set_zeroPfi)
        /*0020*/ 	.word	0x00000000
.L_5:


//--------------------- .nv.compat                --------------------------
	.section	.nv.compat,"",@"SHT_CUDA_COMPAT_INFO"
	.align	4
        /*0000*/ 	.byte	0x02, 0x09, 0x00, 0x00, 0x02, 0x02, 0x01, 0x00, 0x02, 0x05, 0x05, 0x00, 0x03, 0x07, 0x01, 0x01
        /*0010*/ 	.byte	0x02, 0x03, 0x00, 0x00, 0x02, 0x06, 0x01, 0x00, 0x04, 0x0b, 0x08, 0x00, 0x09, 0x00, 0x00, 0x00
        /*0020*/ 	.byte	0x00, 0x00, 0x00, 0x00


//--------------------- .nv.info._Z15kernel_set_zeroPfi --------------------------
	.section	.nv.info._Z15kernel_set_zeroPfi,"",@"SHT_CUDA_INFO"
	.sectionflags	@""
	.align	4


	//----- nvinfo : EIATTR_CUDA_API_VERSION
	.align		4
        /*0000*/ 	.byte	0x04, 0x37
        /*0002*/ 	.short	(.L_7 - .L_6)
.L_6:
        /*0004*/ 	.word	0x00000082


	//----- nvinfo : EIATTR_KPARAM_INFO
	.align		4
.L_7:
        /*0008*/ 	.byte	0x04, 0x17
        /*000a*/ 	.short	(.L_9 - .L_8)
.L_8:
        /*000c*/ 	.word	0x00000000
        /*0010*/ 	.short	0x0001
        /*0012*/ 	.short	0x0008
        /*0014*/ 	.byte	0x00, 0xf0, 0x11, 0x00


	//----- nvinfo : EIATTR_KPARAM_INFO
	.align		4
.L_9:
        /*0018*/ 	.byte	0x04, 0x17
        /*001a*/ 	.short	(.L_11 - .L_10)
.L_10:
        /*001c*/ 	.word	0x00000000
        /*0020*/ 	.short	0x0000
        /*0022*/ 	.short	0x0000
        /*0024*/ 	.byte	0x00, 0xf5, 0x21, 0x00


	//----- nvinfo : EIATTR_SPARSE_MMA_MASK
	.align		4
.L_11:
        /*0028*/ 	.byte	0x03, 0x50
        /*002a*/ 	.short	0x0000


	//----- nvinfo : EIATTR_MAXREG_COUNT
	.align		4
        /*002c*/ 	.byte	0x03, 0x1b
        /*002e*/ 	.short	0x00ff


	//----- nvinfo : EIATTR_MERCURY_ISA_VERSION
	.align		4
        /*0030*/ 	.byte	0x03, 0x5f
        /*0032*/ 	.short	0x0101


	//----- nvinfo : EIATTR_VRC_CTA_INIT_COUNT
	.align		4
        /*0034*/ 	.byte	0x02, 0x4a
	.zero		1
	.zero		1


	//----- nvinfo : EIATTR_EXIT_INSTR_OFFSETS
	.align		4
        /*0038*/ 	.byte	0x04, 0x1c
        /*003a*/ 	.short	(.L_13 - .L_12)


	//   ....[0]....
.L_12:
        /*003c*/ 	.word	0x00000070


	//   ....[1]....
        /*0040*/ 	.word	0x000000c0


	//----- nvinfo : EIATTR_CBANK_PARAM_SIZE
	.align		4
.L_13:
        /*0044*/ 	.byte	0x03, 0x19
        /*0046*/ 	.short	0x000c


	//----- nvinfo : EIATTR_PARAM_CBANK
	.align		4
        /*0048*/ 	.byte	0x04, 0x0a
        /*004a*/ 	.short	(.L_15 - .L_14)
	.align		4
.L_14:
        /*004c*/ 	.word	index@(.nv.constant0._Z15kernel_set_zeroPfi)
        /*0050*/ 	.short	0x0380
        /*0052*/ 	.short	0x000c


	//----- nvinfo : EIATTR_SW_WAR
	.align		4
.L_15:
        /*0054*/ 	.byte	0x04, 0x36
        /*0056*/ 	.short	(.L_17 - .L_16)
.L_16:
        /*0058*/ 	.word	0x00000008
.L_17:


//--------------------- .nv.callgraph             --------------------------
	.section	.nv.callgraph,"",@"SHT_CUDA_CALLGRAPH"
	.align	4
	.sectionentsize	8
	.align		4
        /*0000*/ 	.word	0x00000000
	.align		4
        /*0004*/ 	.word	0xffffffff
	.align		4
        /*0008*/ 	.word	0x00000000
	.align		4
        /*000c*/ 	.word	0xfffffffe
	.align		4
        /*0010*/ 	.word	0x00000000
	.align		4
        /*0014*/ 	.word	0xfffffffd
	.align		4
        /*0018*/ 	.word	0x00000000
	.align		4
        /*001c*/ 	.word	0xfffffffc


//--------------------- .text._Z15kernel_set_zeroPfi --------------------------
	.section	.text._Z15kernel_set_zeroPfi,"ax",@progbits
	.align	128
        .global         _Z15kernel_set_zeroPfi
        .type           _Z15kernel_set_zeroPfi,@function
        .size           _Z15kernel_set_zeroPfi,(.L_x_1 - _Z15kernel_set_zeroPfi)
        .other          _Z15kernel_set_zeroPfi,@"STO_CUDA_ENTRY STV_DEFAULT"
_Z15kernel_set_zeroPfi:
.text._Z15kernel_set_zeroPfi:
[----:B------:R-:W-:Y:S01]  /*0000*/  LDC R1, c[0x0][0x37c] ;  /* 0x0000df00ff017b82 */ /* 0x000fe20000000800 */
[----:B------:R-:W0:Y:S07]  /*0010*/  S2R R0, SR_TID.X ;  /* 0x0000000000007919 */ /* 0x000e2e0000002100 */
[----:B------:R-:W0:Y:S01]  /*0020*/  S2UR UR4, SR_CTAID.X ;  /* 0x00000000000479c3 */ /* 0x000e220000002500 */
[----:B------:R-:W1:Y:S07]  /*0030*/  LDCU UR5, c[0x0][0x388] ;  /* 0x00007100ff0577ac */ /* 0x000e6e0008000800 */
[----:B------:R-:W0:Y:S02]  /*0040*/  LDC R5, c[0x0][0x360] ;  /* 0x0000d800ff057b82 */ /* 0x000e240000000800 */
[----:B0-----:R-:W-:-:S05]  /*0050*/  IMAD R5, R5, UR4, R0 ;  /* 0x0000000405057c24 */ /* 0x001fca000f8e0200 */
[----:B-1----:R-:W-:-:S13]  /*0060*/  ISETP.GE.AND P0, PT, R5, UR5, PT ;  /* 0x0000000505007c0c */ /* 0x002fda000bf06270 */
[----:B------:R-:W-:Y:S05]  /*0070*/  @P0 EXIT ;  /* 0x000000000000094d */ /* 0x000fea0003800000 */
[----:B------:R-:W0:Y:S01]  /*0080*/  LDC.64 R2, c[0x0][0x380] ;  /* 0x0000e000ff027b82 */ /* 0x000e220000000a00 */
[----:B------:R-:W1:Y:S01]  /*0090*/  LDCU.64 UR4, c[0x0][0x358] ;  /* 0x00006b00ff0477ac */ /* 0x000e620008000a00 */
[----:B0-----:R-:W-:-:S05]  /*00a0*/  IMAD.WIDE R2, R5, 0x4, R2 ;  /* 0x0000000405027825 */ /* 0x001fca00078e0202 */
[----:B-1----:R-:W-:Y:S01]  /*00b0*/  STG.E desc[UR4][R2.64], RZ ;  /* 0x000000ff02007986 */ /* 0x002fe2000c101904 */
[----:B------:R-:W-:Y:S05]  /*00c0*/  EXIT ;  /* 0x000000000000794d */ /* 0x000fea0003800000 */
.L_x_0:
[----:B------:R-:W-:-:S00]  /*00d0*/  BRA `(.L_x_0) ;  /* 0xfffffffc00fc7947 */ /* 0x000fc0000383ffff */
[----:B------:R-:W-:-:S00]  /*00e0*/  NOP ;  /* 0x0000000000007918 */ /* 0x000fc00000000000 */
        /* <DEDUP_REMOVED lines=9> */
.L_x_1:


//--------------------- .nv.shared.reserved.0     --------------------------
	.section	.nv.shared.reserved.0,"aw",@nobits
	.weak		__nv_reservedSMEM_offset_0_alias
	.size		__nv_reservedSMEM_offset_0_alias, 0, 64
	.other		__nv_reservedSMEM_offset_0_alias,@"STO_CUDA_RESERVED_SHARED STV_DEFAULT"
__nv_reservedSMEM_offset_0_alias:
	.zero		0
	.zero		64


//--------------------- .nv.constant0._Z15kernel_set_zeroPfi --------------------------
	.section	.nv.constant0._Z15kernel_set_zeroPfi,"a",@progbits
	.sectionflags	@""
	.align	4
.nv.constant0._Z15kernel_set_zeroPfi:
	.zero		908


//--------------------- SYMBOLS --------------------------

	.type		.nv.reservedSmem.offset0,@object
	.size		.nv.reservedSmem.offset0,0x4
